	.headerflags	@"EF_CUDA_TEXMODE_UNIFIED EF_CUDA_64BIT_ADDRESS EF_CUDA_ACCELERATORS EF_CUDA_SM90 EF_CUDA_VIRTUAL_SM(EF_CUDA_SM90)"
	.elftype	@"ET_EXEC"


//--------------------- .nv.info                  --------------------------
	.section	.nv.info,"",@"SHT_CUDA_INFO"
	.align	4


	//----- nvinfo : EIATTR_REGCOUNT
	.align		4
        /*0000*/ 	.byte	0x04, 0x2f
        /*0002*/ 	.short	(.L_3 - .L_2)
	.align		4
.L_2:
        /*0004*/ 	.word	index@(triton_poi_fused__native_batch_norm_legit_no_training_convolution_hardtanh_9)
        /*0008*/ 	.word	0x00000028


	//----- nvinfo : EIATTR_MIN_STACK_SIZE
	.align		4
.L_3:
        /*000c*/ 	.byte	0x04, 0x12
        /*000e*/ 	.short	(.L_5 - .L_4)
	.align		4
.L_4:
        /*0010*/ 	.word	index@(triton_poi_fused__native_batch_norm_legit_no_training_convolution_hardtanh_9)
        /*0014*/ 	.word	0x00000000


	//----- nvinfo : EIATTR_FRAME_SIZE
	.align		4
.L_5:
        /*0018*/ 	.byte	0x04, 0x11
        /*001a*/ 	.short	(.L_7 - .L_6)
	.align		4
.L_6:
        /*001c*/ 	.word	index@(triton_poi_fused__native_batch_norm_legit_no_training_convolution_hardtanh_9)
        /*0020*/ 	.word	0x00000000


	//----- nvinfo : EIATTR_MIN_STACK_SIZE
	.align		4
.L_7:
        /*0024*/ 	.byte	0x04, 0x12
        /*0026*/ 	.short	(.L_9 - .L_8)
	.align		4
.L_8:
        /*0028*/ 	.word	index@(triton_poi_fused__native_batch_norm_legit_no_training_convolution_hardtanh_9)
        /*002c*/ 	.word	0x00000000
.L_9:


//--------------------- .nv.info.triton_poi_fused__native_batch_norm_legit_no_training_convolution_hardtanh_9 --------------------------
	.section	.nv.info.triton_poi_fused__native_batch_norm_legit_no_training_convolution_hardtanh_9,"",@"SHT_CUDA_INFO"
	.sectionflags	@""
	.align	4


	//----- nvinfo : EIATTR_CUDA_API_VERSION
	.align		4
        /*0000*/ 	.byte	0x04, 0x37
        /*0002*/ 	.short	(.L_11 - .L_10)
.L_10:
        /*0004*/ 	.word	0x0000007c


	//----- nvinfo : EIATTR_KPARAM_INFO
	.align		4
.L_11:
        /*0008*/ 	.byte	0x04, 0x17
        /*000a*/ 	.short	(.L_13 - .L_12)
.L_12:
        /*000c*/ 	.word	0x00000000
        /*0010*/ 	.short	0x0007
        /*0012*/ 	.short	0x0038
        /*0014*/ 	.byte	0x00, 0xf0, 0x11, 0x00


	//----- nvinfo : EIATTR_KPARAM_INFO
	.align		4
.L_13:
        /*0018*/ 	.byte	0x04, 0x17
        /*001a*/ 	.short	(.L_15 - .L_14)
.L_14:
        /*001c*/ 	.word	0x00000000
        /*0020*/ 	.short	0x0006
        /*0022*/ 	.short	0x0030
        /*0024*/ 	.byte	0x00, 0xf4, 0x21, 0x00


	//----- nvinfo : EIATTR_KPARAM_INFO
	.align		4
.L_15:
        /*0028*/ 	.byte	0x04, 0x17
        /*002a*/ 	.short	(.L_17 - .L_16)
.L_16:
        /*002c*/ 	.word	0x00000000
        /*0030*/ 	.short	0x0005
        /*0032*/ 	.short	0x0028
        /*0034*/ 	.byte	0x00, 0xf4, 0x21, 0x00


	//----- nvinfo : EIATTR_KPARAM_INFO
	.align		4
.L_17:
        /*0038*/ 	.byte	0x04, 0x17
        /*003a*/ 	.short	(.L_19 - .L_18)
.L_18:
        /*003c*/ 	.word	0x00000000
        /*0040*/ 	.short	0x0004
        /*0042*/ 	.short	0x0020
        /*0044*/ 	.byte	0x00, 0xf4, 0x21, 0x00


	//----- nvinfo : EIATTR_KPARAM_INFO
	.align		4
.L_19:
        /*0048*/ 	.byte	0x04, 0x17
        /*004a*/ 	.short	(.L_21 - .L_20)
.L_20:
        /*004c*/ 	.word	0x00000000
        /*0050*/ 	.short	0x0003
        /*0052*/ 	.short	0x0018
        /*0054*/ 	.byte	0x00, 0xf4, 0x21, 0x00


	//----- nvinfo : EIATTR_KPARAM_INFO
	.align		4
.L_21:
        /*0058*/ 	.byte	0x04, 0x17
        /*005a*/ 	.short	(.L_23 - .L_22)
.L_22:
        /*005c*/ 	.word	0x00000000
        /*0060*/ 	.short	0x0002
        /*0062*/ 	.short	0x0010
        /*0064*/ 	.byte	0x00, 0xf4, 0x21, 0x00


	//----- nvinfo : EIATTR_KPARAM_INFO
	.align		4
.L_23:
        /*0068*/ 	.byte	0x04, 0x17
        /*006a*/ 	.short	(.L_25 - .L_24)
.L_24:
        /*006c*/ 	.word	0x00000000
        /*0070*/ 	.short	0x0001
        /*0072*/ 	.short	0x0008
        /*0074*/ 	.byte	0x00, 0xf4, 0x21, 0x00


	//----- nvinfo : EIATTR_KPARAM_INFO
	.align		4
.L_25:
        /*0078*/ 	.byte	0x04, 0x17
        /*007a*/ 	.short	(.L_27 - .L_26)
.L_26:
        /*007c*/ 	.word	0x00000000
        /*0080*/ 	.short	0x0000
        /*0082*/ 	.short	0x0000
        /*0084*/ 	.byte	0x00, 0xf4, 0x21, 0x00


	//----- nvinfo : EIATTR_SPARSE_MMA_MASK
	.align		4
.L_27:
        /*0088*/ 	.byte	0x03, 0x50
        /*008a*/ 	.short	0x0000


	//----- nvinfo : EIATTR_MAXREG_COUNT
	.align		4
        /*008c*/ 	.byte	0x03, 0x1b
        /*008e*/ 	.short	0x00ff


	//----- nvinfo : EIATTR_EXIT_INSTR_OFFSETS
	.align		4
        /*0090*/ 	.byte	0x04, 0x1c
        /*0092*/ 	.short	(.L_29 - .L_28)


	//   ....[0]....
.L_28:
        /*0094*/ 	.word	0x00000cc0


	//----- nvinfo : EIATTR_REQNTID
	.align		4
.L_29:
        /*0098*/ 	.byte	0x04, 0x10
        /*009a*/ 	.short	(.L_31 - .L_30)
.L_30:
        /*009c*/ 	.word	0x00000080
        /*00a0*/ 	.word	0x00000001
        /*00a4*/ 	.word	0x00000001


	//----- nvinfo : EIATTR_CBANK_PARAM_SIZE
	.align		4
.L_31:
        /*00a8*/ 	.byte	0x03, 0x19
        /*00aa*/ 	.short	0x003c


	//----- nvinfo : EIATTR_PARAM_CBANK
	.align		4
        /*00ac*/ 	.byte	0x04, 0x0a
        /*00ae*/ 	.short	(.L_33 - .L_32)
	.align		4
.L_32:
        /*00b0*/ 	.word	index@(.nv.constant0.triton_poi_fused__native_batch_norm_legit_no_training_convolution_hardtanh_9)
        /*00b4*/ 	.short	0x0210
        /*00b6*/ 	.short	0x003c


	//----- nvinfo : EIATTR_SW_WAR
	.align		4
.L_33:
        /*00b8*/ 	.byte	0x04, 0x36
        /*00ba*/ 	.short	(.L_35 - .L_34)
.L_34:
        /*00bc*/ 	.word	0x00000008
.L_35:


//--------------------- .nv.callgraph             --------------------------
	.section	.nv.callgraph,"",@"SHT_CUDA_CALLGRAPH"
	.align	4
	.sectionentsize	8
	.align		4
        /*0000*/ 	.word	0x00000000
	.align		4
        /*0004*/ 	.word	0xffffffff
	.align		4
        /*0008*/ 	.word	0x00000000
	.align		4
        /*000c*/ 	.word	0xfffffffe
	.align		4
        /*0010*/ 	.word	0x00000000
	.align		4
        /*0014*/ 	.word	0xfffffffd
	.align		4
        /*0018*/ 	.word	0x00000000
	.align		4
        /*001c*/ 	.word	0xfffffffc


//--------------------- .nv.constant4             --------------------------
	.section	.nv.constant4,"a",@progbits
	.align	8
	.align		8
.nv.constant4:
        /*0000*/ 	.dword	_$_str
	.align		8
        /*0008*/ 	.dword	_$_str_$_2


//--------------------- .text.triton_poi_fused__native_batch_norm_legit_no_training_convolution_hardtanh_9 --------------------------
	.section	.text.triton_poi_fused__native_batch_norm_legit_no_training_convolution_hardtanh_9,"ax",@progbits
	.align	128
        .global         triton_poi_fused__native_batch_norm_legit_no_training_convolution_hardtanh_9
        .type           triton_poi_fused__native_batch_norm_legit_no_training_convolution_hardtanh_9,@function
        .size           triton_poi_fused__native_batch_norm_legit_no_training_convolution_hardtanh_9,(.L_x_1 - triton_poi_fused__native_batch_norm_legit_no_training_convolution_hardtanh_9)
        .other          triton_poi_fused__native_batch_norm_legit_no_training_convolution_hardtanh_9,@"STO_CUDA_ENTRY STV_DEFAULT"
triton_poi_fused__native_batch_norm_legit_no_training_convolution_hardtanh_9:
.text.triton_poi_fused__native_batch_norm_legit_no_training_convolution_hardtanh_9:
[----:B------:R-:W-:Y:S01]  /*0000*/  LDC R1, c[0x0][0x28] ;  /* 0x00000a00ff017b82 */ /* 0x000fe20000000800 */
[----:B------:R-:W1:Y:S07]  /*0010*/  S2R R0, SR_TID.X ;  /* 0x0000000000007919 */ /* 0x000e6e0000002100 */
[----:B------:R-:W2:Y:S01]  /*0020*/  LDC.64 R30, c[0x0][0x228] ;  /* 0x00008a00ff1e7b82 */ /* 0x000ea20000000a00 */
[----:B------:R-:W-:Y:S01]  /*0030*/  ULDC.64 UR4, c[0x0][0x208] ;  /* 0x0000820000047ab9 */ /* 0x000fe20000000a00 */
[----:B------:R-:W3:Y:S06]  /*0040*/  S2R R3, SR_CTAID.X ;  /* 0x0000000000037919 */ /* 0x000eec0000002500 */
[----:B------:R-:W4:Y:S08]  /*0050*/  LDC.64 R28, c[0x0][0x218] ;  /* 0x00008600ff1c7b82 */ /* 0x000f300000000a00 */
[----:B------:R-:W5:Y:S08]  /*0060*/  LDC.64 R36, c[0x0][0x210] ;  /* 0x00008400ff247b82 */ /* 0x000f700000000a00 */
[----:B------:R-:W5:Y:S01]  /*0070*/  LDC.64 R26, c[0x0][0x220] ;  /* 0x00008800ff1a7b82 */ /* 0x000f620000000a00 */
[----:B-1----:R-:W-:-:S07]  /*0080*/  SHF.L.U32 R0, R0, 0x2, RZ ;  /* 0x0000000200007819 */ /* 0x002fce00000006ff */
[----:B------:R-:W1:Y:S01]  /*0090*/  LDC.64 R24, c[0x0][0x230] ;  /* 0x00008c00ff187b82 */ /* 0x000e620000000a00 */
[----:B------:R-:W-:-:S04]  /*00a0*/  LOP3.LUT R0, R0, 0x1fc, RZ, 0xc0, !PT ;  /* 0x000001fc00007812 */ /* 0x000fc800078ec0ff */
[----:B---3--:R-:W-:-:S03]  /*00b0*/  LEA R2, R3, R0, 0xa ;  /* 0x0000000003027211 */ /* 0x008fc600078e50ff */
[----:B------:R-:W3:Y:S02]  /*00c0*/  LDC.64 R20, c[0x0][0x238] ;  /* 0x00008e00ff147b82 */ /* 0x000ee40000000a00 */
[----:B------:R-:W-:-:S05]  /*00d0*/  IMAD.HI R0, R2, 0x2aaaaaab, RZ ;  /* 0x2aaaaaab02007827 */ /* 0x000fca00078e02ff */
[----:B------:R-:W-:-:S04]  /*00e0*/  SHF.R.U32.HI R3, RZ, 0x1, R0 ;  /* 0x00000001ff037819 */ /* 0x000fc80000011600 */
[----:B------:R-:W-:-:S05]  /*00f0*/  LEA.HI R3, R0, R3, RZ, 0x1 ;  /* 0x0000000300037211 */ /* 0x000fca00078f08ff */
[----:B------:R-:W-:-:S04]  /*0100*/  IMAD R8, R3, -0xc, R2 ;  /* 0xfffffff403087824 */ /* 0x000fc800078e0202 */
[----:B--2---:R-:W-:-:S06]  /*0110*/  IMAD.WIDE R4, R8, 0x4, R30 ;  /* 0x0000000408047825 */ /* 0x004fcc00078e021e */
[----:B------:R-:W2:Y:S01]  /*0120*/  LDG.E.EL.128 R4, desc[UR4][R4.64] ;  /* 0x0000000404047981 */ /* 0x000ea2000c2e1d00 */
[----:B----4-:R-:W-:-:S04]  /*0130*/  IMAD.WIDE R12, R8, 0x4, R28 ;  /* 0x00000004080c7825 */ /* 0x010fc800078e021c */
[----:B-----5:R-:W-:Y:S02]  /*0140*/  IMAD.WIDE R36, R2, 0x4, R36 ;  /* 0x0000000402247825 */ /* 0x020fe400078e0224 */
[----:B------:R-:W4:Y:S02]  /*0150*/  LDG.E.EL.128 R12, desc[UR4][R12.64] ;  /* 0x000000040c0c7981 */ /* 0x000f24000c2e1d00 */
[----:B0-----:R-:W-:Y:S02]  /*0160*/  IMAD.WIDE R16, R8, 0x4, R26 ;  /* 0x0000000408107825 */ /* 0x001fe400078e021a */
[----:B------:R-:W4:Y:S04]  /*0170*/  LDG.E.128 R32, desc[UR4][R36.64] ;  /* 0x0000000424207981 */ /* 0x000f28000c1e1d00 */
[----:B------:R-:W5:Y:S01]  /*0180*/  LDG.E.EL.128 R16, desc[UR4][R16.64] ;  /* 0x0000000410107981 */ /* 0x000f62000c2e1d00 */
[----:B--2---:R-:W-:-:S04]  /*0190*/  FADD R0, R4, 9.9999997473787516356e-06 ;  /* 0x3727c5ac04007421 */ /* 0x004fc80000000000 */
[----:B------:R-:W0:Y:S01]  /*01a0*/  MUFU.SQRT R3, R0 ;  /* 0x0000000000037308 */ /* 0x000e220000002000 */
[----:B------:R-:W-:Y:S01]  /*01b0*/  FADD R7, R7, 9.9999997473787516356e-06 ;  /* 0x3727c5ac07077421 */ /* 0x000fe20000000000 */
[----:B------:R-:W-:Y:S01]  /*01c0*/  FADD R6, R6, 9.9999997473787516356e-06 ;  /* 0x3727c5ac06067421 */ /* 0x000fe20000000000 */
[----:B------:R-:W-:-:S05]  /*01d0*/  FADD R5, R5, 9.9999997473787516356e-06 ;  /* 0x3727c5ac05057421 */ /* 0x000fca0000000000 */
[----:B------:R-:W2:Y:S01]  /*01e0*/  MUFU.SQRT R7, R7 ;  /* 0x0000000700077308 */ /* 0x000ea20000002000 */
[----:B0-----:R-:W-:-:S07]  /*01f0*/  FSETP.GT.AND P6, PT, R3, 8.50705917302346158658e+37, PT ;  /* 0x7e8000000300780b */ /* 0x001fce0003fc4000 */
[----:B------:R-:W0:Y:S01]  /*0200*/  MUFU.SQRT R6, R6 ;  /* 0x0000000600067308 */ /* 0x000e220000002000 */
[----:B------:R-:W-:Y:S01]  /*0210*/  FSETP.GEU.AND P5, PT, R3, 1.175494350822287508e-38, PT ;  /* 0x008000000300780b */ /* 0x000fe20003fae000 */
[----:B------:R-:W-:-:S06]  /*0220*/  HFMA2.MMA R0, -RZ, RZ, 1.625, 0 ;  /* 0x3e800000ff007435 */ /* 0x000fcc00000001ff */
[----:B------:R1:W3:Y:S01]  /*0230*/  MUFU.SQRT R9, R5 ;  /* 0x0000000500097308 */ /* 0x0002e20000002000 */
[----:B--2---:R-:W-:Y:S01]  /*0240*/  FSETP.GT.AND P1, PT, R7, 8.50705917302346158658e+37, PT ;  /* 0x7e8000000700780b */ /* 0x004fe20003f24000 */
[----:B------:R-:W-:Y:S01]  /*0250*/  @P6 FMUL R3, R3, 0.25 ;  /* 0x3e80000003036820 */ /* 0x000fe20000400000 */
[----:B0-----:R-:W-:-:S03]  /*0260*/  FSETP.GT.AND P2, PT, R6, 8.50705917302346158658e+37, PT ;  /* 0x7e8000000600780b */ /* 0x001fc60003f44000 */
[----:B------:R-:W-:Y:S01]  /*0270*/  @!P5 FMUL R3, R3, 16777216 ;  /* 0x4b8000000303d820 */ /* 0x000fe20000400000 */
[----:B-1----:R-:W-:Y:S02]  /*0280*/  FSEL R5, R0, 1, P6 ;  /* 0x3f80000000057808 */ /* 0x002fe40003000000 */
[----:B------:R-:W-:Y:S01]  /*0290*/  FSETP.GEU.AND P6, PT, R7, 1.175494350822287508e-38, PT ;  /* 0x008000000700780b */ /* 0x000fe20003fce000 */
[----:B------:R-:W0:Y:S01]  /*02a0*/  MUFU.RCP R4, R3 ;  /* 0x0000000300047308 */ /* 0x000e220000001000 */
[C---:B------:R-:W-:Y:S02]  /*02b0*/  FSETP.GEU.AND P0, PT, R6.reuse, 1.175494350822287508e-38, PT ;  /* 0x008000000600780b */ /* 0x040fe40003f0e000 */
[----:B---3--:R-:W-:Y:S01]  /*02c0*/  FSETP.GT.AND P4, PT, R9, 8.50705917302346158658e+37, PT ;  /* 0x7e8000000900780b */ /* 0x008fe20003f84000 */
[----:B------:R-:W-:Y:S01]  /*02d0*/  @P1 FMUL R7, R7, 0.25 ;  /* 0x3e80000007071820 */ /* 0x000fe20000400000 */
[----:B------:R-:W-:Y:S01]  /*02e0*/  FSETP.GEU.AND P3, PT, R9, 1.175494350822287508e-38, PT ;  /* 0x008000000900780b */ /* 0x000fe20003f6e000 */
[----:B------:R-:W-:Y:S01]  /*02f0*/  @!P5 FMUL R5, R5, 16777216 ;  /* 0x4b8000000505d820 */ /* 0x000fe20000400000 */
[----:B------:R-:W-:-:S05]  /*0300*/  @P2 FMUL R6, R6, 0.25 ;  /* 0x3e80000006062820 */ /* 0x000fca0000400000 */
[----:B------:R-:W-:Y:S02]  /*0310*/  @!P6 FMUL R7, R7, 16777216 ;  /* 0x4b8000000707e820 */ /* 0x000fe40000400000 */
[----:B------:R-:W-:Y:S01]  /*0320*/  @!P0 FMUL R6, R6, 16777216 ;  /* 0x4b80000006068820 */ /* 0x000fe20000400000 */
[----:B0-----:R-:W-:Y:S01]  /*0330*/  FMUL R4, R4, R5 ;  /* 0x0000000504047220 */ /* 0x001fe20000400000 */
[----:B------:R-:W-:Y:S01]  /*0340*/  @P4 FMUL R9, R9, 0.25 ;  /* 0x3e80000009094820 */ /* 0x000fe20000400000 */
[----:B------:R-:W0:Y:S01]  /*0350*/  MUFU.RCP R3, R7 ;  /* 0x0000000700037308 */ /* 0x000e220000001000 */
[----:B----4-:R-:W-:Y:S02]  /*0360*/  FADD R32, R32, R12 ;  /* 0x0000000c20207221 */ /* 0x010fe40000000000 */
[----:B------:R-:W-:-:S05]  /*0370*/  @!P3 FMUL R9, R9, 16777216 ;  /* 0x4b8000000909b820 */ /* 0x000fca0000400000 */
[----:B------:R-:W1:Y:S01]  /*0380*/  MUFU.RCP R5, R6 ;  /* 0x0000000600057308 */ /* 0x000e620000001000 */
[C---:B------:R-:W-:Y:S02]  /*0390*/  FSEL R12, R0.reuse, 1, P1 ;  /* 0x3f800000000c7808 */ /* 0x040fe40000800000 */
[----:B------:R-:W-:-:S05]  /*03a0*/  FSEL R10, R0, 1, P2 ;  /* 0x3f800000000a7808 */ /* 0x000fca0001000000 */
[----:B------:R5:W2:Y:S01]  /*03b0*/  MUFU.RCP R22, R9 ;  /* 0x0000000900167308 */ /* 0x000aa20000001000 */
[----:B------:R-:W-:Y:S01]  /*03c0*/  @!P6 FMUL R12, R12, 16777216 ;  /* 0x4b8000000c0ce820 */ /* 0x000fe20000400000 */
[----:B------:R-:W-:Y:S01]  /*03d0*/  @!P0 FMUL R10, R10, 16777216 ;  /* 0x4b8000000a0a8820 */ /* 0x000fe20000400000 */
[----:B------:R-:W-:Y:S02]  /*03e0*/  FSEL R11, R0, 1, P4 ;  /* 0x3f800000000b7808 */ /* 0x000fe40002000000 */
[----:B0-----:R-:W-:Y:S01]  /*03f0*/  FMUL R3, R3, R12 ;  /* 0x0000000c03037220 */ /* 0x001fe20000400000 */
[----:B-----5:R-:W-:Y:S01]  /*0400*/  FADD R9, -R16, R32 ;  /* 0x0000002010097221 */ /* 0x020fe20000000100 */
[----:B-1----:R-:W-:Y:S01]  /*0410*/  FMUL R16, R5, R10 ;  /* 0x0000000a05107220 */ /* 0x002fe20000400000 */
[----:B------:R-:W-:Y:S02]  /*0420*/  @!P3 FMUL R11, R11, 16777216 ;  /* 0x4b8000000b0bb820 */ /* 0x000fe40000400000 */
[----:B------:R-:W-:Y:S01]  /*0430*/  FMUL R12, R4, R9 ;  /* 0x00000009040c7220 */ /* 0x000fe20000400000 */
[----:B------:R-:W-:-:S04]  /*0440*/  IMAD.WIDE R4, R8, 0x4, R24 ;  /* 0x0000000408047825 */ /* 0x000fc800078e0218 */
[----:B------:R-:W-:-:S04]  /*0450*/  IMAD.WIDE R8, R8, 0x4, R20 ;  /* 0x0000000408087825 */ /* 0x000fc800078e0214 */
[----:B--2---:R-:W-:Y:S01]  /*0460*/  FMUL R22, R22, R11 ;  /* 0x0000000b16167220 */ /* 0x004fe20000400000 */
[----:B------:R-:W2:Y:S04]  /*0470*/  LDG.E.EL.128 R4, desc[UR4][R4.64] ;  /* 0x0000000404047981 */ /* 0x000ea8000c2e1d00 */
[----:B------:R-:W2:Y:S01]  /*0480*/  LDG.E.EL.128 R8, desc[UR4][R8.64] ;  /* 0x0000000408087981 */ /* 0x000ea2000c2e1d00 */
[----:B------:R-:W-:Y:S01]  /*0490*/  FADD R33, R33, R13 ;  /* 0x0000000d21217221 */ /* 0x000fe20000000000 */
[----:B------:R-:W-:Y:S01]  /*04a0*/  FADD R34, R34, R14 ;  /* 0x0000000e22227221 */ /* 0x000fe20000000000 */
[----:B------:R-:W-:Y:S02]  /*04b0*/  FADD R35, R35, R15 ;  /* 0x0000000f23237221 */ /* 0x000fe40000000000 */
[----:B------:R-:W-:-:S04]  /*04c0*/  FADD R17, -R17, R33 ;  /* 0x0000002111117221 */ /* 0x000fc80000000100 */
[----:B------:R-:W-:Y:S01]  /*04d0*/  FMUL R22, R22, R17 ;  /* 0x0000001116167220 */ /* 0x000fe20000400000 */
[----:B--2---:R-:W-:Y:S01]  /*04e0*/  FFMA R4, R4, R12, R8 ;  /* 0x0000000c04047223 */ /* 0x004fe20000000008 */
[----:B------:R-:W-:-:S05]  /*04f0*/  IADD3 R12, R2, 0x200, RZ ;  /* 0x00000200020c7810 */ /* 0x000fca0007ffe0ff */
[----:B------:R-:W-:-:S05]  /*0500*/  IMAD.HI R13, R12, 0x2aaaaaab, RZ ;  /* 0x2aaaaaab0c0d7827 */ /* 0x000fca00078e02ff */
[----:B------:R-:W-:-:S04]  /*0510*/  SHF.R.U32.HI R14, RZ, 0x1, R13 ;  /* 0x00000001ff0e7819 */ /* 0x000fc8000001160d */
[----:B------:R-:W-:-:S05]  /*0520*/  LEA.HI R13, R13, R14, RZ, 0x1 ;  /* 0x0000000e0d0d7211 */ /* 0x000fca00078f08ff */
[----:B------:R-:W-:-:S04]  /*0530*/  IMAD R8, R13, -0xc, R12 ;  /* 0xfffffff40d087824 */ /* 0x000fc800078e020c */
[----:B------:R-:W-:-:S06]  /*0540*/  IMAD.WIDE R12, R8, 0x4, R30 ;  /* 0x00000004080c7825 */ /* 0x000fcc00078e021e */
[----:B------:R-:W2:Y:S01]  /*0550*/  LDG.E.EL.128 R12, desc[UR4][R12.64] ;  /* 0x000000040c0c7981 */ /* 0x000ea2000c2e1d00 */
[----:B------:R-:W-:Y:S01]  /*0560*/  FADD R30, -R19, R35 ;  /* 0x00000023131e7221 */ /* 0x000fe20000000100 */
[----:B------:R-:W-:Y:S01]  /*0570*/  FADD R19, -R18, R34 ;  /* 0x0000002212137221 */ /* 0x000fe20000000100 */
[----:B------:R-:W-:-:S04]  /*0580*/  IMAD.WIDE R28, R8, 0x4, R28 ;  /* 0x00000004081c7825 */ /* 0x000fc800078e021c */
[----:B------:R-:W-:Y:S01]  /*0590*/  FMUL R16, R16, R19 ;  /* 0x0000001310107220 */ /* 0x000fe20000400000 */
[----:B------:R-:W-:-:S04]  /*05a0*/  IMAD.WIDE R18, R8, 0x4, R26 ;  /* 0x0000000408127825 */ /* 0x000fc800078e021a */
[----:B------:R-:W-:-:S04]  /*05b0*/  IMAD.WIDE R24, R8, 0x4, R24 ;  /* 0x0000000408187825 */ /* 0x000fc800078e0218 */
[----:B------:R-:W-:-:S04]  /*05c0*/  IMAD.WIDE R20, R8, 0x4, R20 ;  /* 0x0000000408147825 */ /* 0x000fc800078e0214 */
[----:B------:R-:W-:Y:S01]  /*05d0*/  FMUL R3, R3, R30 ;  /* 0x0000001e03037220 */ /* 0x000fe20000400000 */
[----:B------:R-:W-:Y:S01]  /*05e0*/  FFMA R5, R5, R22, R9 ;  /* 0x0000001605057223 */ /* 0x000fe20000000009 */
[----:B------:R-:W-:Y:S01]  /*05f0*/  FFMA R6, R6, R16, R10 ;  /* 0x0000001006067223 */ /* 0x000fe2000000000a */
[----:B------:R-:W3:Y:S04]  /*0600*/  LDG.E.EL.128 R28, desc[UR4][R28.64] ;  /* 0x000000041c1c7981 */ /* 0x000ee8000c2e1d00 */
[----:B------:R-:W4:Y:S04]  /*0610*/  LDG.E.EL.128 R16, desc[UR4][R18.64] ;  /* 0x0000000412107981 */ /* 0x000f28000c2e1d00 */
[----:B------:R-:W5:Y:S04]  /*0620*/  LDG.E.EL.128 R24, desc[UR4][R24.64] ;  /* 0x0000000418187981 */ /* 0x000f68000c2e1d00 */
[----:B------:R-:W5:Y:S04]  /*0630*/  LDG.E.EL.128 R20, desc[UR4][R20.64] ;  /* 0x0000000414147981 */ /* 0x000f68000c2e1d00 */
[----:B------:R0:W-:Y:S04]  /*0640*/  STG.E.128 desc[UR4][R36.64], R32 ;  /* 0x0000002024007986 */ /* 0x0001e8000c101d04 */
[----:B0-----:R-:W3:Y:S01]  /*0650*/  LDG.E.128 R32, desc[UR4][R36.64+0x800] ;  /* 0x0008000424207981 */ /* 0x001ee2000c1e1d00 */
[----:B------:R-:W-:Y:S01]  /*0660*/  FFMA R3, R7, R3, R11 ;  /* 0x0000000307037223 */ /* 0x000fe2000000000b */
[----:B--2---:R-:W-:-:S04]  /*0670*/  FADD R12, R12, 9.9999997473787516356e-06 ;  /* 0x3727c5ac0c0c7421 */ /* 0x004fc80000000000 */
[----:B------:R-:W0:Y:S01]  /*0680*/  MUFU.SQRT R7, R12 ;  /* 0x0000000c00077308 */ /* 0x000e220000002000 */
[----:B------:R-:W-:Y:S01]  /*0690*/  FADD R14, R14, 9.9999997473787516356e-06 ;  /* 0x3727c5ac0e0e7421 */ /* 0x000fe20000000000 */
[----:B------:R-:W-:Y:S01]  /*06a0*/  FADD R13, R13, 9.9999997473787516356e-06 ;  /* 0x3727c5ac0d0d7421 */ /* 0x000fe20000000000 */
[----:B------:R-:W-:-:S05]  /*06b0*/  FADD R15, R15, 9.9999997473787516356e-06 ;  /* 0x3727c5ac0f0f7421 */ /* 0x000fca0000000000 */
[----:B------:R-:W1:Y:S01]  /*06c0*/  MUFU.SQRT R9, R14 ;  /* 0x0000000e00097308 */ /* 0x000e620000002000 */
[----:B0-----:R-:W-:-:S07]  /*06d0*/  FSETP.GT.AND P6, PT, R7, 8.50705917302346158658e+37, PT ;  /* 0x7e8000000700780b */ /* 0x001fce0003fc4000 */
[----:B------:R0:W2:Y:S01]  /*06e0*/  MUFU.SQRT R8, R13 ;  /* 0x0000000d00087308 */ /* 0x0000a20000002000 */
[----:B------:R-:W-:-:S07]  /*06f0*/  FSETP.GEU.AND P5, PT, R7, 1.175494350822287508e-38, PT ;  /* 0x008000000700780b */ /* 0x000fce0003fae000 */
[----:B------:R-:W4:Y:S01]  /*0700*/  MUFU.SQRT R15, R15 ;  /* 0x0000000f000f7308 */ /* 0x000f220000002000 */
[C---:B-1----:R-:W-:Y:S01]  /*0710*/  FSETP.GT.AND P2, PT, R9.reuse, 8.50705917302346158658e+37, PT ;  /* 0x7e8000000900780b */ /* 0x042fe20003f44000 */
[----:B0-----:R-:W0:Y:S01]  /*0720*/  LDC.64 R12, c[0x0][0x240] ;  /* 0x00009000ff0c7b82 */ /* 0x001e220000000a00 */
[----:B------:R-:W-:Y:S01]  /*0730*/  FSETP.GEU.AND P0, PT, R9, 1.175494350822287508e-38, PT ;  /* 0x008000000900780b */ /* 0x000fe20003f0e000 */
[----:B------:R-:W-:Y:S01]  /*0740*/  @P6 FMUL R7, R7, 0.25 ;  /* 0x3e80000007076820 */ /* 0x000fe20000400000 */
[----:B--2---:R-:W-:-:S03]  /*0750*/  FSETP.GT.AND P4, PT, R8, 8.50705917302346158658e+37, PT ;  /* 0x7e8000000800780b */ /* 0x004fc60003f84000 */
[----:B------:R-:W-:Y:S01]  /*0760*/  @!P5 FMUL R7, R7, 16777216 ;  /* 0x4b8000000707d820 */ /* 0x000fe20000400000 */
[----:B------:R-:W-:Y:S02]  /*0770*/  FSETP.GEU.AND P3, PT, R8, 1.175494350822287508e-38, PT ;  /* 0x008000000800780b */ /* 0x000fe40003f6e000 */
[----:B------:R-:W-:Y:S02]  /*0780*/  FSEL R10, R0, 1, P6 ;  /* 0x3f800000000a7808 */ /* 0x000fe40003000000 */
[C---:B----4-:R-:W-:Y:S02]  /*0790*/  FSETP.GT.AND P1, PT, R15.reuse, 8.50705917302346158658e+37, PT ;  /* 0x7e8000000f00780b */ /* 0x050fe40003f24000 */
[----:B------:R-:W-:Y:S01]  /*07a0*/  FSETP.GEU.AND P6, PT, R15, 1.175494350822287508e-38, PT ;  /* 0x008000000f00780b */ /* 0x000fe20003fce000 */
[----:B------:R-:W1:Y:S01]  /*07b0*/  MUFU.RCP R7, R7 ;  /* 0x0000000700077308 */ /* 0x000e620000001000 */
[----:B------:R-:W-:Y:S01]  /*07c0*/  @P2 FMUL R9, R9, 0.25 ;  /* 0x3e80000009092820 */ /* 0x000fe20000400000 */
[----:B------:R-:W-:-:S03]  /*07d0*/  @P4 FMUL R8, R8, 0.25 ;  /* 0x3e80000008084820 */ /* 0x000fc60000400000 */
[----:B------:R-:W-:Y:S01]  /*07e0*/  @!P0 FMUL R9, R9, 16777216 ;  /* 0x4b80000009098820 */ /* 0x000fe20000400000 */
[----:B------:R-:W-:-:S04]  /*07f0*/  @!P3 FMUL R8, R8, 16777216 ;  /* 0x4b8000000808b820 */ /* 0x000fc80000400000 */
[----:B------:R-:W-:Y:S01]  /*0800*/  @P1 FMUL R15, R15, 0.25 ;  /* 0x3e8000000f0f1820 */ /* 0x000fe20000400000 */
[----:B------:R-:W2:Y:S01]  /*0810*/  MUFU.RCP R9, R9 ;  /* 0x0000000900097308 */ /* 0x000ea20000001000 */
[----:B------:R-:W-:Y:S02]  /*0820*/  @!P5 FMUL R10, R10, 16777216 ;  /* 0x4b8000000a0ad820 */ /* 0x000fe40000400000 */
[----:B------:R-:W-:Y:S02]  /*0830*/  @!P6 FMUL R15, R15, 16777216 ;  /* 0x4b8000000f0fe820 */ /* 0x000fe40000400000 */
[----:B-1----:R-:W-:Y:S01]  /*0840*/  FMUL R7, R7, R10 ;  /* 0x0000000a07077220 */ /* 0x002fe20000400000 */
[----:B------:R-:W-:Y:S02]  /*0850*/  FSEL R10, R0, 1, P2 ;  /* 0x3f800000000a7808 */ /* 0x000fe40001000000 */
[----:B------:R-:W1:Y:S01]  /*0860*/  MUFU.RCP R8, R8 ;  /* 0x0000000800087308 */ /* 0x000e620000001000 */
[----:B---3--:R-:W-:Y:S01]  /*0870*/  FADD R28, R32, R28 ;  /* 0x0000001c201c7221 */ /* 0x008fe20000000000 */
[----:B------:R-:W-:Y:S01]  /*0880*/  FSEL R11, R0, 1, P4 ;  /* 0x3f800000000b7808 */ /* 0x000fe20002000000 */
[----:B------:R-:W-:Y:S01]  /*0890*/  @!P0 FMUL R10, R10, 16777216 ;  /* 0x4b8000000a0a8820 */ /* 0x000fe20000400000 */
[----:B------:R-:W-:-:S04]  /*08a0*/  FADD R30, R34, R30 ;  /* 0x0000001e221e7221 */ /* 0x000fc80000000000 */
[----:B------:R-:W3:Y:S01]  /*08b0*/  MUFU.RCP R15, R15 ;  /* 0x0000000f000f7308 */ /* 0x000ee20000001000 */
[----:B------:R-:W-:Y:S01]  /*08c0*/  FADD R16, -R16, R28 ;  /* 0x0000001c10107221 */ /* 0x000fe20000000100 */
[----:B------:R-:W-:Y:S01]  /*08d0*/  FSEL R0, R0, 1, P1 ;  /* 0x3f80000000007808 */ /* 0x000fe20000800000 */
[----:B------:R-:W-:Y:S01]  /*08e0*/  @!P3 FMUL R11, R11, 16777216 ;  /* 0x4b8000000b0bb820 */ /* 0x000fe20000400000 */
[----:B--2---:R-:W-:Y:S01]  /*08f0*/  FMUL R9, R9, R10 ;  /* 0x0000000a09097220 */ /* 0x004fe20000400000 */
[----:B------:R-:W-:Y:S01]  /*0900*/  FADD R29, R33, R29 ;  /* 0x0000001d211d7221 */ /* 0x000fe20000000000 */
[----:B------:R-:W-:Y:S01]  /*0910*/  FADD R18, -R18, R30 ;  /* 0x0000001e12127221 */ /* 0x000fe20000000100 */
[----:B------:R-:W-:Y:S01]  /*0920*/  FMUL R7, R7, R16 ;  /* 0x0000001007077220 */ /* 0x000fe20000400000 */
[----:B------:R-:W-:Y:S01]  /*0930*/  FSETP.GTU.AND P3, PT, R3, RZ, PT ;  /* 0x000000ff0300720b */ /* 0x000fe20003f6c000 */
[----:B------:R-:W-:Y:S01]  /*0940*/  @!P6 FMUL R0, R0, 16777216 ;  /* 0x4b8000000000e820 */ /* 0x000fe20000400000 */
[----:B------:R-:W-:Y:S01]  /*0950*/  FADD R31, R35, R31 ;  /* 0x0000001f231f7221 */ /* 0x000fe20000000000 */
[----:B-1----:R-:W-:Y:S01]  /*0960*/  FMUL R8, R8, R11 ;  /* 0x0000000b08087220 */ /* 0x002fe20000400000 */
[----:B------:R-:W-:Y:S01]  /*0970*/  FADD R17, -R17, R29 ;  /* 0x0000001d11117221 */ /* 0x000fe20000000100 */
[----:B------:R-:W-:Y:S01]  /*0980*/  FMUL R9, R9, R18 ;  /* 0x0000001209097220 */ /* 0x000fe20000400000 */
[----:B-----5:R-:W-:Y:S01]  /*0990*/  FFMA R20, R24, R7, R20 ;  /* 0x0000000718147223 */ /* 0x020fe20000000014 */
[----:B------:R-:W-:-:S02]  /*09a0*/  FSETP.GTU.AND P5, PT, R6, RZ, PT ;  /* 0x000000ff0600720b */ /* 0x000fc40003fac000 */
[----:B------:R-:W-:Y:S01]  /*09b0*/  FSEL R7, R3, RZ, P3 ;  /* 0x000000ff03077208 */ /* 0x000fe20001800000 */
[----:B---3--:R-:W-:Y:S01]  /*09c0*/  FMUL R0, R15, R0 ;  /* 0x000000000f007220 */ /* 0x008fe20000400000 */
[----:B------:R-:W-:Y:S01]  /*09d0*/  FADD R19, -R19, R31 ;  /* 0x0000001f13137221 */ /* 0x000fe20000000100 */
[----:B------:R-:W-:Y:S01]  /*09e0*/  FMUL R8, R8, R17 ;  /* 0x0000001108087220 */ /* 0x000fe20000400000 */
[----:B------:R-:W-:Y:S01]  /*09f0*/  FFMA R9, R26, R9, R22 ;  /* 0x000000091a097223 */ /* 0x000fe20000000016 */
[----:B------:R-:W-:Y:S02]  /*0a00*/  FSEL R6, R6, RZ, P5 ;  /* 0x000000ff06067208 */ /* 0x000fe40002800000 */
[----:B------:R-:W-:Y:S02]  /*0a10*/  FSETP.GTU.AND P0, PT, R5, RZ, PT ;  /* 0x000000ff0500720b */ /* 0x000fe40003f0c000 */
[----:B------:R-:W-:Y:S01]  /*0a20*/  FSETP.GEU.AND P5, PT, R7, 6, PT ;  /* 0x40c000000700780b */ /* 0x000fe20003fae000 */
[----:B------:R-:W-:Y:S01]  /*0a30*/  FMUL R0, R0, R19 ;  /* 0x0000001300007220 */ /* 0x000fe20000400000 */
[----:B------:R-:W-:Y:S01]  /*0a40*/  FFMA R8, R25, R8, R21 ;  /* 0x0000000819087223 */ /* 0x000fe20000000015 */
[----:B------:R-:W-:-:S02]  /*0a50*/  FSETP.GTU.AND P4, PT, R4, RZ, PT ;  /* 0x000000ff0400720b */ /* 0x000fc40003f8c000 */
[----:B------:R-:W-:Y:S02]  /*0a60*/  FSETP.GTU.AND P1, PT, R9, RZ, PT ;  /* 0x000000ff0900720b */ /* 0x000fe40003f2c000 */
[----:B------:R-:W-:Y:S01]  /*0a70*/  FSEL R5, R5, RZ, P0 ;  /* 0x000000ff05057208 */ /* 0x000fe20000000000 */
[----:B------:R-:W-:Y:S01]  /*0a80*/  FFMA R0, R27, R0, R23 ;  /* 0x000000001b007223 */ /* 0x000fe20000000017 */
[----:B------:R-:W-:Y:S02]  /*0a90*/  FSETP.GEU.AND P0, PT, R6, 6, PT ;  /* 0x40c000000600780b */ /* 0x000fe40003f0e000 */
[----:B------:R-:W-:Y:S02]  /*0aa0*/  FSETP.GTU.AND P2, PT, R8, RZ, PT ;  /* 0x000000ff0800720b */ /* 0x000fe40003f4c000 */
[----:B------:R-:W-:Y:S02]  /*0ab0*/  FSEL R4, R4, RZ, P4 ;  /* 0x000000ff04047208 */ /* 0x000fe40002000000 */
[----:B------:R-:W-:-:S02]  /*0ac0*/  FSEL R10, R9, RZ, P1 ;  /* 0x000000ff090a7208 */ /* 0x000fc40000800000 */
[----:B------:R-:W-:Y:S02]  /*0ad0*/  FSETP.GTU.AND P3, PT, R20, RZ, PT ;  /* 0x000000ff1400720b */ /* 0x000fe40003f6c000 */
[----:B------:R-:W-:Y:S02]  /*0ae0*/  FSETP.NAN.AND P4, PT, R7, R7, PT ;  /* 0x000000070700720b */ /* 0x000fe40003f88000 */
[----:B------:R-:W-:Y:S02]  /*0af0*/  FSETP.GEU.AND P1, PT, R5, 6, PT ;  /* 0x40c000000500780b */ /* 0x000fe40003f2e000 */
[----:B------:R-:W-:Y:S02]  /*0b00*/  FSETP.GTU.AND P6, PT, R0, RZ, PT ;  /* 0x000000ff0000720b */ /* 0x000fe40003fcc000 */
[----:B------:R-:W-:Y:S02]  /*0b10*/  FSEL R9, R8, RZ, P2 ;  /* 0x000000ff08097208 */ /* 0x000fe40001000000 */
[----:B------:R-:W-:-:S02]  /*0b20*/  FSEL R8, R20, RZ, P3 ;  /* 0x000000ff14087208 */ /* 0x000fc40001800000 */
[----:B------:R-:W-:Y:S02]  /*0b30*/  @P5 SEL R7, R7, 0x40c00000, P4 ;  /* 0x40c0000007075807 */ /* 0x000fe40002000000 */
[----:B------:R-:W-:Y:S02]  /*0b40*/  FSETP.NAN.AND P2, PT, R6, R6, PT ;  /* 0x000000060600720b */ /* 0x000fe40003f48000 */
[----:B------:R-:W-:Y:S02]  /*0b50*/  FSETP.GEU.AND P3, PT, R4, 6, PT ;  /* 0x40c000000400780b */ /* 0x000fe40003f6e000 */
[----:B------:R-:W-:Y:S02]  /*0b60*/  FSETP.GEU.AND P5, PT, R10, 6, PT ;  /* 0x40c000000a00780b */ /* 0x000fe40003fae000 */
[----:B------:R-:W-:Y:S02]  /*0b70*/  FSEL R11, R0, RZ, P6 ;  /* 0x000000ff000b7208 */ /* 0x000fe40003000000 */
[----:B------:R-:W-:-:S02]  /*0b80*/  FSETP.NAN.AND P6, PT, R5, R5, PT ;  /* 0x000000050500720b */ /* 0x000fc40003fc8000 */
[----:B------:R-:W-:Y:S02]  /*0b90*/  @P0 SEL R6, R6, 0x40c00000, P2 ;  /* 0x40c0000006060807 */ /* 0x000fe40001000000 */
[----:B------:R-:W-:Y:S02]  /*0ba0*/  FSETP.GEU.AND P4, PT, R9, 6, PT ;  /* 0x40c000000900780b */ /* 0x000fe40003f8e000 */
[----:B------:R-:W-:Y:S02]  /*0bb0*/  FSETP.GEU.AND P2, PT, R8, 6, PT ;  /* 0x40c000000800780b */ /* 0x000fe40003f4e000 */
[----:B------:R-:W-:Y:S02]  /*0bc0*/  FSETP.GEU.AND P0, PT, R11, 6, PT ;  /* 0x40c000000b00780b */ /* 0x000fe40003f0e000 */
[----:B------:R-:W-:Y:S02]  /*0bd0*/  @P1 SEL R5, R5, 0x40c00000, P6 ;  /* 0x40c0000005051807 */ /* 0x000fe40003000000 */
[----:B------:R-:W-:-:S02]  /*0be0*/  FSETP.NAN.AND P6, PT, R4, R4, PT ;  /* 0x000000040400720b */ /* 0x000fc40003fc8000 */
[----:B------:R-:W-:Y:S02]  /*0bf0*/  FSETP.NAN.AND P1, PT, R10, R10, PT ;  /* 0x0000000a0a00720b */ /* 0x000fe40003f28000 */
[----:B------:R-:W-:Y:S02]  /*0c00*/  @P3 SEL R4, R4, 0x40c00000, P6 ;  /* 0x40c0000004043807 */ /* 0x000fe40003000000 */
[----:B------:R-:W-:Y:S02]  /*0c10*/  @P5 SEL R10, R10, 0x40c00000, P1 ;  /* 0x40c000000a0a5807 */ /* 0x000fe40000800000 */
[----:B------:R-:W-:Y:S02]  /*0c20*/  FSETP.NAN.AND P6, PT, R9, R9, PT ;  /* 0x000000090900720b */ /* 0x000fe40003fc8000 */
[----:B------:R-:W-:Y:S02]  /*0c30*/  FSETP.NAN.AND P3, PT, R8, R8, PT ;  /* 0x000000080800720b */ /* 0x000fe40003f68000 */
[----:B------:R-:W-:Y:S01]  /*0c40*/  FSETP.NAN.AND P1, PT, R11, R11, PT ;  /* 0x0000000b0b00720b */ /* 0x000fe20003f28000 */
[----:B0-----:R-:W-:Y:S01]  /*0c50*/  IMAD.WIDE R2, R2, 0x4, R12 ;  /* 0x0000000402027825 */ /* 0x001fe200078e020c */
[----:B------:R-:W-:-:S02]  /*0c60*/  @P4 SEL R9, R9, 0x40c00000, P6 ;  /* 0x40c0000009094807 */ /* 0x000fc40003000000 */
[----:B------:R-:W-:Y:S02]  /*0c70*/  @P2 SEL R8, R8, 0x40c00000, P3 ;  /* 0x40c0000008082807 */ /* 0x000fe40001800000 */
[----:B------:R-:W-:Y:S01]  /*0c80*/  @P0 SEL R11, R11, 0x40c00000, P1 ;  /* 0x40c000000b0b0807 */ /* 0x000fe20000800000 */
[----:B------:R-:W-:Y:S04]  /*0c90*/  STG.E.128 desc[UR4][R36.64+0x800], R28 ;  /* 0x0008001c24007986 */ /* 0x000fe8000c101d04 */
[----:B------:R-:W-:Y:S04]  /*0ca0*/  STG.E.128 desc[UR4][R2.64], R4 ;  /* 0x0000000402007986 */ /* 0x000fe8000c101d04 */
[----:B------:R-:W-:Y:S01]  /*0cb0*/  STG.E.128 desc[UR4][R2.64+0x800], R8 ;  /* 0x0008000802007986 */ /* 0x000fe2000c101d04 */
[----:B------:R-:W-:Y:S05]  /*0cc0*/  EXIT ;  /* 0x000000000000794d */ /* 0x000fea0003800000 */
.L_x_0:
[----:B------:R-:W-:-:S00]  /*0cd0*/  BRA `(.L_x_0) ;  /* 0xfffffffc00fc7947 */ /* 0x000fc0000383ffff */
[----:B------:R-:W-:-:S00]  /*0ce0*/  NOP ;  /* 0x0000000000007918 */ /* 0x000fc00000000000 */
        /* <DEDUP_REMOVED lines=9> */
.L_x_1:


//--------------------- .nv.global.init           --------------------------
	.section	.nv.global.init,"aw",@progbits
.nv.global.init:
	.type		_$_str,@object
	.size		_$_str,(_$_str_$_2 - _$_str)
_$_str:
        /*0000*/ 	.byte	0x5f, 0x5f, 0x43, 0x55, 0x44, 0x41, 0x5f, 0x46, 0x54, 0x5a, 0x00
	.type		_$_str_$_2,@object
	.size		_$_str_$_2,(.L_1 - _$_str_$_2)
_$_str_$_2:
        /*000b*/ 	.byte	0x5f, 0x5f, 0x43, 0x55, 0x44, 0x41, 0x5f, 0x50, 0x52, 0x45, 0x43, 0x5f, 0x53, 0x51, 0x52, 0x54
        /*001b*/ 	.byte	0x00
.L_1:


//--------------------- .nv.constant0.triton_poi_fused__native_batch_norm_legit_no_training_convolution_hardtanh_9 --------------------------
	.section	.nv.constant0.triton_poi_fused__native_batch_norm_legit_no_training_convolution_hardtanh_9,"a",@progbits
	.sectionflags	@""
	.align	4
.nv.constant0.triton_poi_fused__native_batch_norm_legit_no_training_convolution_hardtanh_9:
	.zero		588
